	.headerflags	@"EF_CUDA_TEXMODE_UNIFIED EF_CUDA_64BIT_ADDRESS EF_CUDA_ACCELERATORS EF_CUDA_SM90 EF_CUDA_VIRTUAL_SM(EF_CUDA_SM90)"
	.elftype	@"ET_EXEC"


//--------------------- .nv.info                  --------------------------
	.section	.nv.info,"",@"SHT_CUDA_INFO"
	.align	4


	//----- nvinfo : EIATTR_REGCOUNT
	.align		4
        /*0000*/ 	.byte	0x04, 0x2f
        /*0002*/ 	.short	(.L_3 - .L_2)
	.align		4
.L_2:
        /*0004*/ 	.word	index@(triton_poi_fused_cat_3)
        /*0008*/ 	.word	0x00000026


	//----- nvinfo : EIATTR_MIN_STACK_SIZE
	.align		4
.L_3:
        /*000c*/ 	.byte	0x04, 0x12
        /*000e*/ 	.short	(.L_5 - .L_4)
	.align		4
.L_4:
        /*0010*/ 	.word	index@(triton_poi_fused_cat_3)
        /*0014*/ 	.word	0x00000000


	//----- nvinfo : EIATTR_FRAME_SIZE
	.align		4
.L_5:
        /*0018*/ 	.byte	0x04, 0x11
        /*001a*/ 	.short	(.L_7 - .L_6)
	.align		4
.L_6:
        /*001c*/ 	.word	index@(triton_poi_fused_cat_3)
        /*0020*/ 	.word	0x00000000


	//----- nvinfo : EIATTR_MIN_STACK_SIZE
	.align		4
.L_7:
        /*0024*/ 	.byte	0x04, 0x12
        /*0026*/ 	.short	(.L_9 - .L_8)
	.align		4
.L_8:
        /*0028*/ 	.word	index@(triton_poi_fused_cat_3)
        /*002c*/ 	.word	0x00000000
.L_9:


//--------------------- .nv.info.triton_poi_fused_cat_3 --------------------------
	.section	.nv.info.triton_poi_fused_cat_3,"",@"SHT_CUDA_INFO"
	.sectionflags	@""
	.align	4


	//----- nvinfo : EIATTR_CUDA_API_VERSION
	.align		4
        /*0000*/ 	.byte	0x04, 0x37
        /*0002*/ 	.short	(.L_11 - .L_10)
.L_10:
        /*0004*/ 	.word	0x0000007c


	//----- nvinfo : EIATTR_KPARAM_INFO
	.align		4
.L_11:
        /*0008*/ 	.byte	0x04, 0x17
        /*000a*/ 	.short	(.L_13 - .L_12)
.L_12:
        /*000c*/ 	.word	0x00000000
        /*0010*/ 	.short	0x0016
        /*0012*/ 	.short	0x00b0
        /*0014*/ 	.byte	0x00, 0xf0, 0x11, 0x00


	//----- nvinfo : EIATTR_KPARAM_INFO
	.align		4
.L_13:
        /*0018*/ 	.byte	0x04, 0x17
        /*001a*/ 	.short	(.L_15 - .L_14)
.L_14:
        /*001c*/ 	.word	0x00000000
        /*0020*/ 	.short	0x0015
        /*0022*/ 	.short	0x00a8
        /*0024*/ 	.byte	0x00, 0xf4, 0x21, 0x00


	//----- nvinfo : EIATTR_KPARAM_INFO
	.align		4
.L_15:
        /*0028*/ 	.byte	0x04, 0x17
        /*002a*/ 	.short	(.L_17 - .L_16)
.L_16:
        /*002c*/ 	.word	0x00000000
        /*0030*/ 	.short	0x0014
        /*0032*/ 	.short	0x00a0
        /*0034*/ 	.byte	0x00, 0xf4, 0x21, 0x00


	//----- nvinfo : EIATTR_KPARAM_INFO
	.align		4
.L_17:
        /*0038*/ 	.byte	0x04, 0x17
        /*003a*/ 	.short	(.L_19 - .L_18)
.L_18:
        /*003c*/ 	.word	0x00000000
        /*0040*/ 	.short	0x0013
        /*0042*/ 	.short	0x0098
        /*0044*/ 	.byte	0x00, 0xf4, 0x21, 0x00


	//----- nvinfo : EIATTR_KPARAM_INFO
	.align		4
.L_19:
        /*0048*/ 	.byte	0x04, 0x17
        /*004a*/ 	.short	(.L_21 - .L_20)
.L_20:
        /*004c*/ 	.word	0x00000000
        /*0050*/ 	.short	0x0012
        /*0052*/ 	.short	0x0090
        /*0054*/ 	.byte	0x00, 0xf4, 0x21, 0x00


	//----- nvinfo : EIATTR_KPARAM_INFO
	.align		4
.L_21:
        /*0058*/ 	.byte	0x04, 0x17
        /*005a*/ 	.short	(.L_23 - .L_22)
.L_22:
        /*005c*/ 	.word	0x00000000
        /*0060*/ 	.short	0x0011
        /*0062*/ 	.short	0x0088
        /*0064*/ 	.byte	0x00, 0xf4, 0x21, 0x00


	//----- nvinfo : EIATTR_KPARAM_INFO
	.align		4
.L_23:
        /*0068*/ 	.byte	0x04, 0x17
        /*006a*/ 	.short	(.L_25 - .L_24)
.L_24:
        /*006c*/ 	.word	0x00000000
        /*0070*/ 	.short	0x0010
        /*0072*/ 	.short	0x0080
        /*0074*/ 	.byte	0x00, 0xf4, 0x21, 0x00


	//----- nvinfo : EIATTR_KPARAM_INFO
	.align		4
.L_25:
        /*0078*/ 	.byte	0x04, 0x17
        /*007a*/ 	.short	(.L_27 - .L_26)
.L_26:
        /*007c*/ 	.word	0x00000000
        /*0080*/ 	.short	0x000f
        /*0082*/ 	.short	0x0078
        /*0084*/ 	.byte	0x00, 0xf4, 0x21, 0x00


	//----- nvinfo : EIATTR_KPARAM_INFO
	.align		4
.L_27:
        /*0088*/ 	.byte	0x04, 0x17
        /*008a*/ 	.short	(.L_29 - .L_28)
.L_28:
        /*008c*/ 	.word	0x00000000
        /*0090*/ 	.short	0x000e
        /*0092*/ 	.short	0x0070
        /*0094*/ 	.byte	0x00, 0xf4, 0x21, 0x00


	//----- nvinfo : EIATTR_KPARAM_INFO
	.align		4
.L_29:
        /*0098*/ 	.byte	0x04, 0x17
        /*009a*/ 	.short	(.L_31 - .L_30)
.L_30:
        /*009c*/ 	.word	0x00000000
        /*00a0*/ 	.short	0x000d
        /*00a2*/ 	.short	0x0068
        /*00a4*/ 	.byte	0x00, 0xf4, 0x21, 0x00


	//----- nvinfo : EIATTR_KPARAM_INFO
	.align		4
.L_31:
        /*00a8*/ 	.byte	0x04, 0x17
        /*00aa*/ 	.short	(.L_33 - .L_32)
.L_32:
        /*00ac*/ 	.word	0x00000000
        /*00b0*/ 	.short	0x000c
        /*00b2*/ 	.short	0x0060
        /*00b4*/ 	.byte	0x00, 0xf4, 0x21, 0x00


	//----- nvinfo : EIATTR_KPARAM_INFO
	.align		4
.L_33:
        /*00b8*/ 	.byte	0x04, 0x17
        /*00ba*/ 	.short	(.L_35 - .L_34)
.L_34:
        /*00bc*/ 	.word	0x00000000
        /*00c0*/ 	.short	0x000b
        /*00c2*/ 	.short	0x0058
        /*00c4*/ 	.byte	0x00, 0xf4, 0x21, 0x00


	//----- nvinfo : EIATTR_KPARAM_INFO
	.align		4
.L_35:
        /*00c8*/ 	.byte	0x04, 0x17
        /*00ca*/ 	.short	(.L_37 - .L_36)
.L_36:
        /*00cc*/ 	.word	0x00000000
        /*00d0*/ 	.short	0x000a
        /*00d2*/ 	.short	0x0050
        /*00d4*/ 	.byte	0x00, 0xf4, 0x21, 0x00


	//----- nvinfo : EIATTR_KPARAM_INFO
	.align		4
.L_37:
        /*00d8*/ 	.byte	0x04, 0x17
        /*00da*/ 	.short	(.L_39 - .L_38)
.L_38:
        /*00dc*/ 	.word	0x00000000
        /*00e0*/ 	.short	0x0009
        /*00e2*/ 	.short	0x0048
        /*00e4*/ 	.byte	0x00, 0xf4, 0x21, 0x00


	//----- nvinfo : EIATTR_KPARAM_INFO
	.align		4
.L_39:
        /*00e8*/ 	.byte	0x04, 0x17
        /*00ea*/ 	.short	(.L_41 - .L_40)
.L_40:
        /*00ec*/ 	.word	0x00000000
        /*00f0*/ 	.short	0x0008
        /*00f2*/ 	.short	0x0040
        /*00f4*/ 	.byte	0x00, 0xf4, 0x21, 0x00


	//----- nvinfo : EIATTR_KPARAM_INFO
	.align		4
.L_41:
        /*00f8*/ 	.byte	0x04, 0x17
        /*00fa*/ 	.short	(.L_43 - .L_42)
.L_42:
        /*00fc*/ 	.word	0x00000000
        /*0100*/ 	.short	0x0007
        /*0102*/ 	.short	0x0038
        /*0104*/ 	.byte	0x00, 0xf4, 0x21, 0x00


	//----- nvinfo : EIATTR_KPARAM_INFO
	.align		4
.L_43:
        /*0108*/ 	.byte	0x04, 0x17
        /*010a*/ 	.short	(.L_45 - .L_44)
.L_44:
        /*010c*/ 	.word	0x00000000
        /*0110*/ 	.short	0x0006
        /*0112*/ 	.short	0x0030
        /*0114*/ 	.byte	0x00, 0xf4, 0x21, 0x00


	//----- nvinfo : EIATTR_KPARAM_INFO
	.align		4
.L_45:
        /*0118*/ 	.byte	0x04, 0x17
        /*011a*/ 	.short	(.L_47 - .L_46)
.L_46:
        /*011c*/ 	.word	0x00000000
        /*0120*/ 	.short	0x0005
        /*0122*/ 	.short	0x0028
        /*0124*/ 	.byte	0x00, 0xf4, 0x21, 0x00


	//----- nvinfo : EIATTR_KPARAM_INFO
	.align		4
.L_47:
        /*0128*/ 	.byte	0x04, 0x17
        /*012a*/ 	.short	(.L_49 - .L_48)
.L_48:
        /*012c*/ 	.word	0x00000000
        /*0130*/ 	.short	0x0004
        /*0132*/ 	.short	0x0020
        /*0134*/ 	.byte	0x00, 0xf4, 0x21, 0x00


	//----- nvinfo : EIATTR_KPARAM_INFO
	.align		4
.L_49:
        /*0138*/ 	.byte	0x04, 0x17
        /*013a*/ 	.short	(.L_51 - .L_50)
.L_50:
        /*013c*/ 	.word	0x00000000
        /*0140*/ 	.short	0x0003
        /*0142*/ 	.short	0x0018
        /*0144*/ 	.byte	0x00, 0xf4, 0x21, 0x00


	//----- nvinfo : EIATTR_KPARAM_INFO
	.align		4
.L_51:
        /*0148*/ 	.byte	0x04, 0x17
        /*014a*/ 	.short	(.L_53 - .L_52)
.L_52:
        /*014c*/ 	.word	0x00000000
        /*0150*/ 	.short	0x0002
        /*0152*/ 	.short	0x0010
        /*0154*/ 	.byte	0x00, 0xf4, 0x21, 0x00


	//----- nvinfo : EIATTR_KPARAM_INFO
	.align		4
.L_53:
        /*0158*/ 	.byte	0x04, 0x17
        /*015a*/ 	.short	(.L_55 - .L_54)
.L_54:
        /*015c*/ 	.word	0x00000000
        /*0160*/ 	.short	0x0001
        /*0162*/ 	.short	0x0008
        /*0164*/ 	.byte	0x00, 0xf4, 0x21, 0x00


	//----- nvinfo : EIATTR_KPARAM_INFO
	.align		4
.L_55:
        /*0168*/ 	.byte	0x04, 0x17
        /*016a*/ 	.short	(.L_57 - .L_56)
.L_56:
        /*016c*/ 	.word	0x00000000
        /*0170*/ 	.short	0x0000
        /*0172*/ 	.short	0x0000
        /*0174*/ 	.byte	0x00, 0xf4, 0x21, 0x00


	//----- nvinfo : EIATTR_SPARSE_MMA_MASK
	.align		4
.L_57:
        /*0178*/ 	.byte	0x03, 0x50
        /*017a*/ 	.short	0x0000


	//----- nvinfo : EIATTR_MAXREG_COUNT
	.align		4
        /*017c*/ 	.byte	0x03, 0x1b
        /*017e*/ 	.short	0x00ff


	//----- nvinfo : EIATTR_EXIT_INSTR_OFFSETS
	.align		4
        /*0180*/ 	.byte	0x04, 0x1c
        /*0182*/ 	.short	(.L_59 - .L_58)


	//   ....[0]....
.L_58:
        /*0184*/ 	.word	0x00001460


	//   ....[1]....
        /*0188*/ 	.word	0x00001480


	//----- nvinfo : EIATTR_REQNTID
	.align		4
.L_59:
        /*018c*/ 	.byte	0x04, 0x10
        /*018e*/ 	.short	(.L_61 - .L_60)
.L_60:
        /*0190*/ 	.word	0x00000080
        /*0194*/ 	.word	0x00000001
        /*0198*/ 	.word	0x00000001


	//----- nvinfo : EIATTR_CBANK_PARAM_SIZE
	.align		4
.L_61:
        /*019c*/ 	.byte	0x03, 0x19
        /*019e*/ 	.short	0x00b4


	//----- nvinfo : EIATTR_PARAM_CBANK
	.align		4
        /*01a0*/ 	.byte	0x04, 0x0a
        /*01a2*/ 	.short	(.L_63 - .L_62)
	.align		4
.L_62:
        /*01a4*/ 	.word	index@(.nv.constant0.triton_poi_fused_cat_3)
        /*01a8*/ 	.short	0x0210
        /*01aa*/ 	.short	0x00b4


	//----- nvinfo : EIATTR_SW_WAR
	.align		4
.L_63:
        /*01ac*/ 	.byte	0x04, 0x36
        /*01ae*/ 	.short	(.L_65 - .L_64)
.L_64:
        /*01b0*/ 	.word	0x00000008
.L_65:


//--------------------- .nv.callgraph             --------------------------
	.section	.nv.callgraph,"",@"SHT_CUDA_CALLGRAPH"
	.align	4
	.sectionentsize	8
	.align		4
        /*0000*/ 	.word	0x00000000
	.align		4
        /*0004*/ 	.word	0xffffffff
	.align		4
        /*0008*/ 	.word	0x00000000
	.align		4
        /*000c*/ 	.word	0xfffffffe
	.align		4
        /*0010*/ 	.word	0x00000000
	.align		4
        /*0014*/ 	.word	0xfffffffd
	.align		4
        /*0018*/ 	.word	0x00000000
	.align		4
        /*001c*/ 	.word	0xfffffffc


//--------------------- .nv.constant4             --------------------------
	.section	.nv.constant4,"a",@progbits
	.align	8
	.align		8
.nv.constant4:
        /*0000*/ 	.dword	_$_str
	.align		8
        /*0008*/ 	.dword	_$_str_$_2


//--------------------- .text.triton_poi_fused_cat_3 --------------------------
	.section	.text.triton_poi_fused_cat_3,"ax",@progbits
	.align	128
        .global         triton_poi_fused_cat_3
        .type           triton_poi_fused_cat_3,@function
        .size           triton_poi_fused_cat_3,(.L_x_1 - triton_poi_fused_cat_3)
        .other          triton_poi_fused_cat_3,@"STO_CUDA_ENTRY STV_DEFAULT"
triton_poi_fused_cat_3:
.text.triton_poi_fused_cat_3:
[----:B------:R-:W0:Y:S01]  /*0000*/  LDC R1, c[0x0][0x28] ;  /* 0x00000a00ff017b82 */ /* 0x000e220000000800 */
[----:B------:R-:W1:Y:S07]  /*0010*/  S2R R0, SR_TID.X ;  /* 0x0000000000007919 */ /* 0x000e6e0000002100 */
[----:B------:R-:W2:Y:S01]  /*0020*/  LDC.64 R4, c[0x0][0x220] ;  /* 0x00008800ff047b82 */ /* 0x000ea20000000a00 */
[----:B------:R-:W-:Y:S01]  /*0030*/  IMAD.MOV.U32 R8, RZ, RZ, RZ ;  /* 0x000000ffff087224 */ /* 0x000fe200078e00ff */
[----:B------:R-:W-:Y:S01]  /*0040*/  ULDC.64 UR4, c[0x0][0x208] ;  /* 0x0000820000047ab9 */ /* 0x000fe20000000a00 */
[----:B------:R-:W3:Y:S01]  /*0050*/  S2R R3, SR_CTAID.X ;  /* 0x0000000000037919 */ /* 0x000ee20000002500 */
[----:B------:R-:W-:Y:S01]  /*0060*/  IMAD.MOV.U32 R10, RZ, RZ, RZ ;  /* 0x000000ffff0a7224 */ /* 0x000fe200078e00ff */
[----:B------:R-:W-:Y:S01]  /*0070*/  HFMA2.MMA R12, -RZ, RZ, 0, 0 ;  /* 0x00000000ff0c7435 */ /* 0x000fe200000001ff */
[----:B------:R-:W-:-:S02]  /*0080*/  IMAD.MOV.U32 R14, RZ, RZ, RZ ;  /* 0x000000ffff0e7224 */ /* 0x000fc400078e00ff */
[----:B------:R-:W-:Y:S01]  /*0090*/  IMAD.MOV.U32 R19, RZ, RZ, 0x3e800000 ;  /* 0x3e800000ff137424 */ /* 0x000fe200078e00ff */
[----:B------:R-:W4:Y:S01]  /*00a0*/  LDC.64 R30, c[0x0][0x268] ;  /* 0x00009a00ff1e7b82 */ /* 0x000f220000000a00 */
[----:B------:R-:W-:Y:S02]  /*00b0*/  MOV R27, RZ ;  /* 0x000000ff001b7202 */ /* 0x000fe40000000f00 */
[----:B------:R-:W-:-:S05]  /*00c0*/  CS2R R20, SRZ ;  /* 0x0000000000147805 */ /* 0x000fca000001ff00 */
[----:B------:R-:W5:Y:S01]  /*00d0*/  LDC.64 R32, c[0x0][0x280] ;  /* 0x0000a000ff207b82 */ /* 0x000f620000000a00 */
[----:B------:R-:W-:Y:S01]  /*00e0*/  IMAD.MOV.U32 R23, RZ, RZ, RZ ;  /* 0x000000ffff177224 */ /* 0x000fe200078e00ff */
[----:B------:R-:W-:Y:S01]  /*00f0*/  ULDC.64 UR6, c[0x0][0x2b0] ;  /* 0x0000ac0000067ab9 */ /* 0x000fe20000000a00 */
[----:B-1----:R-:W-:-:S05]  /*0100*/  IMAD.SHL.U32 R0, R0, 0x2, RZ ;  /* 0x0000000200007824 */ /* 0x002fca00078e00ff */
[----:B------:R-:W-:-:S05]  /*0110*/  LOP3.LUT R0, R0, 0xfe, RZ, 0xc0, !PT ;  /* 0x000000fe00007812 */ /* 0x000fca00078ec0ff */
[----:B---3--:R-:W-:-:S05]  /*0120*/  IMAD R3, R3, 0x100, R0 ;  /* 0x0000010003037824 */ /* 0x008fca00078e0200 */
[----:B------:R-:W-:-:S04]  /*0130*/  SHF.R.S32.HI R0, RZ, 0x1f, R3 ;  /* 0x0000001fff007819 */ /* 0x000fc80000011403 */
[----:B------:R-:W-:-:S04]  /*0140*/  LEA.HI R9, R0, R3, RZ, 0x4 ;  /* 0x0000000300097211 */ /* 0x000fc800078f20ff */
[----:B------:R-:W-:-:S05]  /*0150*/  SHF.R.S32.HI R11, RZ, 0x4, R9 ;  /* 0x00000004ff0b7819 */ /* 0x000fca0000011409 */
[----:B------:R-:W-:-:S05]  /*0160*/  IMAD.HI R0, R11, 0x66666667, RZ ;  /* 0x666666670b007827 */ /* 0x000fca00078e02ff */
[----:B------:R-:W-:-:S04]  /*0170*/  SHF.R.U32.HI R7, RZ, 0x1f, R0 ;  /* 0x0000001fff077819 */ /* 0x000fc80000011600 */
[----:B------:R-:W-:Y:S02]  /*0180*/  LEA.HI.SX32 R0, R0, R7, 0x1d ;  /* 0x0000000700007211 */ /* 0x000fe400078feaff */
[----:B------:R-:W1:Y:S03]  /*0190*/  LDC.64 R6, c[0x0][0x248] ;  /* 0x00009200ff067b82 */ /* 0x000e660000000a00 */
[----:B------:R-:W-:-:S04]  /*01a0*/  IMAD R0, R0, -0x14, R11 ;  /* 0xffffffec00007824 */ /* 0x000fc800078e020b */
[C---:B--2---:R-:W-:Y:S01]  /*01b0*/  IMAD.WIDE R4, R0.reuse, 0x4, R4 ;  /* 0x0000000400047825 */ /* 0x044fe200078e0204 */
[C---:B------:R-:W-:Y:S02]  /*01c0*/  ISETP.GE.AND P0, PT, R0.reuse, 0x4, PT ;  /* 0x000000040000780c */ /* 0x040fe40003f06270 */
[----:B------:R-:W-:Y:S02]  /*01d0*/  LOP3.LUT R2, R0, 0xfffffffc, RZ, 0xc0, !PT ;  /* 0xfffffffc00027812 */ /* 0x000fe400078ec0ff */
[----:B------:R-:W-:Y:S02]  /*01e0*/  ISETP.LT.AND P0, PT, R3, 0x500, !P0 ;  /* 0x000005000300780c */ /* 0x000fe40004701270 */
[----:B------:R-:W-:-:S04]  /*01f0*/  ISETP.NE.AND P1, PT, R2, 0x4, PT ;  /* 0x000000040200780c */ /* 0x000fc80003f25270 */
[----:B------:R-:W-:-:S07]  /*0200*/  ISETP.LT.AND P2, PT, R3, 0x500, !P1 ;  /* 0x000005000300780c */ /* 0x000fce0004f41270 */
[----:B------:R-:W2:Y:S04]  /*0210*/  @P0 LDG.E.EL R8, desc[UR4][R4.64] ;  /* 0x0000000404080981 */ /* 0x000ea8000c2e1900 */
[----:B------:R-:W3:Y:S01]  /*0220*/  @P0 LDG.E.EL R10, desc[UR4][R4.64] ;  /* 0x00000004040a0981 */ /* 0x000ee2000c2e1900 */
[----:B-1----:R-:W-:-:S05]  /*0230*/  IMAD.WIDE R6, R0, 0x4, R6 ;  /* 0x0000000400067825 */ /* 0x002fca00078e0206 */
[----:B------:R-:W4:Y:S04]  /*0240*/  @P2 LDG.E.EL R14, desc[UR4][R6.64+-0x10] ;  /* 0xfffff004060e2981 */ /* 0x000f28000c2e1900 */
[----:B------:R-:W5:Y:S01]  /*0250*/  @P2 LDG.E.EL R12, desc[UR4][R6.64+-0x10] ;  /* 0xfffff004060c2981 */ /* 0x000f62000c2e1900 */
[----:B------:R-:W-:Y:S02]  /*0260*/  P2R R16, PR, RZ, 0x1 ;  /* 0x00000001ff107803 */ /* 0x000fe40000000000 */
[----:B--2---:R-:W-:Y:S02]  /*0270*/  SEL R8, R8, RZ, P0 ;  /* 0x000000ff08087207 */ /* 0x004fe40000000000 */
[----:B---3--:R-:W-:-:S03]  /*0280*/  SEL R10, R10, RZ, P0 ;  /* 0x000000ff0a0a7207 */ /* 0x008fc60000000000 */
[----:B------:R-:W-:Y:S02]  /*0290*/  FADD R13, R8, 9.9999997473787516356e-06 ;  /* 0x3727c5ac080d7421 */ /* 0x000fe40000000000 */
[----:B------:R-:W-:-:S04]  /*02a0*/  FADD R10, R10, 9.9999997473787516356e-06 ;  /* 0x3727c5ac0a0a7421 */ /* 0x000fc80000000000 */
[----:B------:R-:W1:Y:S01]  /*02b0*/  MUFU.SQRT R13, R13 ;  /* 0x0000000d000d7308 */ /* 0x000e620000002000 */
[----:B----4-:R-:W-:-:S07]  /*02c0*/  SEL R14, R14, RZ, P2 ;  /* 0x000000ff0e0e7207 */ /* 0x010fce0001000000 */
[----:B------:R-:W2:Y:S01]  /*02d0*/  MUFU.SQRT R5, R10 ;  /* 0x0000000a00057308 */ /* 0x000ea20000002000 */
[----:B-----5:R-:W-:Y:S01]  /*02e0*/  SEL R4, R12, RZ, P2 ;  /* 0x000000ff0c047207 */ /* 0x020fe20001000000 */
[----:B------:R-:W-:Y:S02]  /*02f0*/  FADD R24, R14, 9.9999997473787516356e-06 ;  /* 0x3727c5ac0e187421 */ /* 0x000fe40000000000 */
[----:B------:R-:W3:Y:S02]  /*0300*/  LDC.64 R14, c[0x0][0x270] ;  /* 0x00009c00ff0e7b82 */ /* 0x000ee40000000a00 */
[----:B------:R-:W-:Y:S01]  /*0310*/  FADD R4, R4, 9.9999997473787516356e-06 ;  /* 0x3727c5ac04047421 */ /* 0x000fe20000000000 */
[C---:B-1----:R-:W-:Y:S01]  /*0320*/  FSETP.GT.AND P4, PT, R13.reuse, 8.50705917302346158658e+37, PT ;  /* 0x7e8000000d00780b */ /* 0x042fe20003f84000 */
[----:B------:R-:W1:Y:S01]  /*0330*/  MUFU.SQRT R24, R24 ;  /* 0x0000001800187308 */ /* 0x000e620000002000 */
[----:B------:R-:W-:Y:S02]  /*0340*/  FSETP.GEU.AND P3, PT, R13, 1.175494350822287508e-38, PT ;  /* 0x008000000d00780b */ /* 0x000fe40003f6e000 */
[----:B--2---:R-:W-:-:S05]  /*0350*/  FSETP.GT.AND P1, PT, R5, 8.50705917302346158658e+37, PT ;  /* 0x7e8000000500780b */ /* 0x004fca0003f24000 */
[----:B------:R-:W2:Y:S01]  /*0360*/  MUFU.SQRT R4, R4 ;  /* 0x0000000400047308 */ /* 0x000ea20000002000 */
[----:B------:R-:W-:-:S03]  /*0370*/  FSEL R8, R19, 1, P4 ;  /* 0x3f80000013087808 */ /* 0x000fc60002000000 */
[----:B------:R-:W-:Y:S01]  /*0380*/  @P4 FMUL R13, R13, 0.25 ;  /* 0x3e8000000d0d4820 */ /* 0x000fe20000400000 */
[----:B------:R-:W-:Y:S02]  /*0390*/  FSETP.GEU.AND P4, PT, R5, 1.175494350822287508e-38, PT ;  /* 0x008000000500780b */ /* 0x000fe40003f8e000 */
[----:B------:R-:W-:Y:S01]  /*03a0*/  FSEL R6, R19, 1, P1 ;  /* 0x3f80000013067808 */ /* 0x000fe20000800000 */
[----:B------:R-:W-:Y:S01]  /*03b0*/  @!P3 FMUL R13, R13, 16777216 ;  /* 0x4b8000000d0db820 */ /* 0x000fe20000400000 */
[----:B------:R-:W-:Y:S01]  /*03c0*/  @P1 FMUL R5, R5, 0.25 ;  /* 0x3e80000005051820 */ /* 0x000fe20000400000 */
[----:B-1----:R-:W-:Y:S01]  /*03d0*/  FSETP.GT.AND P1, PT, R24, 8.50705917302346158658e+37, PT ;  /* 0x7e8000001800780b */ /* 0x002fe20003f24000 */
[----:B------:R-:W-:Y:S01]  /*03e0*/  @!P3 FMUL R8, R8, 16777216 ;  /* 0x4b8000000808b820 */ /* 0x000fe20000400000 */
[----:B--2---:R-:W-:Y:S02]  /*03f0*/  FSETP.GT.AND P3, PT, R4, 8.50705917302346158658e+37, PT ;  /* 0x7e8000000400780b */ /* 0x004fe40003f64000 */
[----:B------:R-:W-:-:S02]  /*0400*/  FSETP.GEU.AND P5, PT, R24, 1.175494350822287508e-38, PT ;  /* 0x008000001800780b */ /* 0x000fc40003fae000 */
[----:B------:R-:W-:Y:S02]  /*0410*/  FSEL R22, R19, 1, P1 ;  /* 0x3f80000013167808 */ /* 0x000fe40000800000 */
[----:B------:R-:W-:-:S05]  /*0420*/  FSETP.GEU.AND P0, PT, R4, 1.175494350822287508e-38, PT ;  /* 0x008000000400780b */ /* 0x000fca0003f0e000 */
[----:B------:R-:W-:Y:S01]  /*0430*/  @P1 FMUL R24, R24, 0.25 ;  /* 0x3e80000018181820 */ /* 0x000fe20000400000 */
[----:B------:R-:W-:Y:S01]  /*0440*/  ISETP.NE.AND P1, PT, R2, 0x8, PT ;  /* 0x000000080200780c */ /* 0x000fe20003f25270 */
[----:B------:R-:W-:Y:S01]  /*0450*/  @P3 FMUL R4, R4, 0.25 ;  /* 0x3e80000004043820 */ /* 0x000fe20000400000 */
[----:B------:R-:W-:Y:S02]  /*0460*/  FSEL R12, R19, 1, P3 ;  /* 0x3f800000130c7808 */ /* 0x000fe40001800000 */
[----:B------:R-:W-:Y:S01]  /*0470*/  ISETP.LT.AND P3, PT, R3, 0x500, !P1 ;  /* 0x000005000300780c */ /* 0x000fe20004f61270 */
[----:B------:R-:W-:Y:S02]  /*0480*/  IMAD.MOV.U32 R10, RZ, RZ, RZ ;  /* 0x000000ffff0a7224 */ /* 0x000fe400078e00ff */
[----:B---3--:R-:W-:-:S10]  /*0490*/  IMAD.WIDE R14, R0, 0x4, R14 ;  /* 0x00000004000e7825 */ /* 0x008fd400078e020e */
[----:B------:R-:W2:Y:S02]  /*04a0*/  @P3 LDG.E.EL R10, desc[UR4][R14.64+-0x20] ;  /* 0xffffe0040e0a3981 */ /* 0x000ea4000c2e1900 */
[----:B--2---:R-:W-:-:S05]  /*04b0*/  SEL R10, R10, RZ, P3 ;  /* 0x000000ff0a0a7207 */ /* 0x004fca0001800000 */
[----:B------:R-:W-:Y:S01]  /*04c0*/  FADD R18, R10, 9.9999997473787516356e-06 ;  /* 0x3727c5ac0a127421 */ /* 0x000fe20000000000 */
[----:B------:R-:W-:-:S06]  /*04d0*/  IMAD.MOV.U32 R10, RZ, RZ, RZ ;  /* 0x000000ffff0a7224 */ /* 0x000fcc00078e00ff */
[----:B------:R1:W2:Y:S01]  /*04e0*/  @P3 LDG.E.EL R10, desc[UR4][R14.64+-0x20] ;  /* 0xffffe0040e0a3981 */ /* 0x0002a2000c2e1900 */
[----:B------:R-:W3:Y:S01]  /*04f0*/  MUFU.SQRT R29, R18 ;  /* 0x00000012001d7308 */ /* 0x000ee20000002000 */
[----:B------:R-:W-:Y:S01]  /*0500*/  IMAD.WIDE R30, R0, 0x4, R30 ;  /* 0x00000004001e7825 */ /* 0x000fe200078e021e */
[----:B------:R-:W-:Y:S02]  /*0510*/  P2R R7, PR, RZ, 0x1 ;  /* 0x00000001ff077803 */ /* 0x000fe40000000000 */
[----:B------:R-:W-:Y:S02]  /*0520*/  LOP3.LUT R26, R9, 0xfffffff0, RZ, 0xc0, !PT ;  /* 0xfffffff0091a7812 */ /* 0x000fe400078ec0ff */
[----:B------:R-:W4:Y:S01]  /*0530*/  @P3 LDG.E.EL R27, desc[UR4][R30.64+-0x20] ;  /* 0xffffe0041e1b3981 */ /* 0x000f22000c2e1900 */
[----:B-1----:R-:W1:Y:S03]  /*0540*/  LDC.64 R14, c[0x0][0x278] ;  /* 0x00009e00ff0e7b82 */ /* 0x002e660000000a00 */
[----:B------:R5:W4:Y:S01]  /*0550*/  @P3 LDG.E.EL R21, desc[UR4][R30.64+-0x20] ;  /* 0xffffe0041e153981 */ /* 0x000b22000c2e1900 */
[----:B---3--:R-:W-:-:S04]  /*0560*/  FSETP.GT.AND P6, PT, R29, 8.50705917302346158658e+37, PT ;  /* 0x7e8000001d00780b */ /* 0x008fc80003fc4000 */
[----:B-----5:R-:W3:Y:S01]  /*0570*/  LDC.64 R30, c[0x0][0x260] ;  /* 0x00009800ff1e7b82 */ /* 0x020ee20000000a00 */
[----:B------:R-:W-:Y:S02]  /*0580*/  IMAD.IADD R9, R3, 0x1, -R26 ;  /* 0x0000000103097824 */ /* 0x000fe400078e0a1a */
[----:B------:R-:W-:Y:S01]  /*0590*/  @!P4 FMUL R5, R5, 16777216 ;  /* 0x4b8000000505c820 */ /* 0x000fe20000400000 */
[----:B------:R-:W-:Y:S01]  /*05a0*/  @!P4 FMUL R6, R6, 16777216 ;  /* 0x4b8000000606c820 */ /* 0x000fe20000400000 */
[----:B------:R-:W-:Y:S02]  /*05b0*/  FSETP.GEU.AND P4, PT, R29, 1.175494350822287508e-38, PT ;  /* 0x008000001d00780b */ /* 0x000fe40003f8e000 */
[----:B------:R-:W-:Y:S02]  /*05c0*/  FSEL R28, R19, 1, P6 ;  /* 0x3f800000131c7808 */ /* 0x000fe40003000000 */
[----:B------:R-:W-:Y:S01]  /*05d0*/  @P6 FMUL R29, R29, 0.25 ;  /* 0x3e8000001d1d6820 */ /* 0x000fe20000400000 */
[----:B-1----:R-:W-:-:S05]  /*05e0*/  IMAD.WIDE R14, R0, 0x4, R14 ;  /* 0x00000004000e7825 */ /* 0x002fca00078e020e */
[----:B------:R-:W5:Y:S01]  /*05f0*/  @P3 LDG.E.EL R23, desc[UR4][R14.64+-0x20] ;  /* 0xffffe0040e173981 */ /* 0x000f62000c2e1900 */
[----:B------:R-:W-:-:S05]  /*0600*/  IMAD.WIDE R32, R0, 0x4, R32 ;  /* 0x0000000400207825 */ /* 0x000fca00078e0220 */
[----:B------:R-:W4:Y:S01]  /*0610*/  @P3 LDG.E.EL R20, desc[UR4][R32.64+-0x20] ;  /* 0xffffe00420143981 */ /* 0x000f22000c2e1900 */
[----:B--2---:R-:W-:-:S05]  /*0620*/  SEL R10, R10, RZ, P3 ;  /* 0x000000ff0a0a7207 */ /* 0x004fca0001800000 */
[----:B------:R-:W-:-:S04]  /*0630*/  FADD R10, R10, 9.9999997473787516356e-06 ;  /* 0x3727c5ac0a0a7421 */ /* 0x000fc80000000000 */
[----:B------:R1:W2:Y:S02]  /*0640*/  MUFU.SQRT R17, R10 ;  /* 0x0000000a00117308 */ /* 0x0002a40000002000 */
[----:B-1----:R-:W-:Y:S01]  /*0650*/  IMAD.HI R10, R3, 0x66666667, RZ ;  /* 0x66666667030a7827 */ /* 0x002fe200078e02ff */
[----:B0-2---:R-:W-:-:S04]  /*0660*/  FSETP.GT.AND P0, PT, R17, 8.50705917302346158658e+37, PT ;  /* 0x7e8000001100780b */ /* 0x005fc80003f04000 */
[----:B------:R-:W-:-:S04]  /*0670*/  SHF.R.U32.HI R25, RZ, 0x1f, R10 ;  /* 0x0000001fff197819 */ /* 0x000fc8000001160a */
[----:B------:R-:W-:Y:S02]  /*0680*/  LEA.HI.SX32 R10, R10, R25, 0x19 ;  /* 0x000000190a0a7211 */ /* 0x000fe400078fcaff */
[----:B------:R-:W-:Y:S02]  /*0690*/  FSETP.GEU.AND P6, PT, R17, 1.175494350822287508e-38, PT ;  /* 0x008000001100780b */ /* 0x000fe40003fce000 */
[----:B------:R-:W-:Y:S02]  /*06a0*/  FSEL R18, R19, 1, P0 ;  /* 0x3f80000013127808 */ /* 0x000fe40000000000 */
[----:B------:R-:W-:Y:S01]  /*06b0*/  LEA R9, R10, R9, 0x6 ;  /* 0x000000090a097211 */ /* 0x000fe200078e30ff */
[----:B------:R-:W-:Y:S01]  /*06c0*/  @P0 FMUL R17, R17, 0.25 ;  /* 0x3e80000011110820 */ /* 0x000fe20000400000 */
[----:B------:R-:W-:Y:S01]  /*06d0*/  ISETP.NE.AND P0, PT, R16, RZ, PT ;  /* 0x000000ff1000720c */ /* 0x000fe20003f05270 */
[----:B------:R-:W-:Y:S02]  /*06e0*/  IMAD.MOV.U32 R16, RZ, RZ, RZ ;  /* 0x000000ffff107224 */ /* 0x000fe400078e00ff */
[----:B------:R-:W-:-:S04]  /*06f0*/  IMAD R9, R0, 0x10, R9 ;  /* 0x0000001000097824 */ /* 0x000fc800078e0209 */
[----:B------:R0:W2:Y:S01]  /*0700*/  @P3 LDG.E.EL R16, desc[UR4][R14.64+-0x20] ;  /* 0xffffe0040e103981 */ /* 0x0000a2000c2e1900 */
[----:B------:R-:W-:-:S06]  /*0710*/  IMAD.MOV.U32 R19, RZ, RZ, RZ ;  /* 0x000000ffff137224 */ /* 0x000fcc00078e00ff */
[----:B------:R1:W2:Y:S01]  /*0720*/  @P3 LDG.E.EL R19, desc[UR4][R32.64+-0x20] ;  /* 0xffffe00420133981 */ /* 0x0002a2000c2e1900 */
[----:B0-----:R-:W-:-:S04]  /*0730*/  VIADD R15, R9, 0xffffff80 ;  /* 0xffffff80090f7836 */ /* 0x001fc80000000000 */
[----:B---3--:R-:W-:Y:S01]  /*0740*/  IMAD.WIDE R30, R15, 0x4, R30 ;  /* 0x000000040f1e7825 */ /* 0x008fe200078e021e */
[----:B------:R-:W-:-:S03]  /*0750*/  CS2R R14, SRZ ;  /* 0x00000000000e7805 */ /* 0x000fc6000001ff00 */
[----:B------:R-:W-:Y:S01]  /*0760*/  @!P6 FMUL R17, R17, 16777216 ;  /* 0x4b8000001111e820 */ /* 0x000fe20000400000 */
[----:B------:R-:W-:Y:S01]  /*0770*/  @!P6 FMUL R18, R18, 16777216 ;  /* 0x4b8000001212e820 */ /* 0x000fe20000400000 */
[----:B-1----:R-:W0:Y:S01]  /*0780*/  LDC.64 R32, c[0x0][0x250] ;  /* 0x00009400ff207b82 */ /* 0x002e220000000a00 */
[----:B------:R-:W3:Y:S03]  /*0790*/  @P3 LDG.E.64 R14, desc[UR4][R30.64] ;  /* 0x000000041e0e3981 */ /* 0x000ee6000c1e1b00 */
[----:B------:R-:W-:Y:S01]  /*07a0*/  MUFU.RCP R17, R17 ;  /* 0x0000001100117308 */ /* 0x000fe20000001000 */
[----:B----4-:R-:W-:Y:S01]  /*07b0*/  SEL R27, R27, RZ, P3 ;  /* 0x000000ff1b1b7207 */ /* 0x010fe20001800000 */
[----:B------:R-:W-:-:S06]  /*07c0*/  @!P5 FMUL R24, R24, 16777216 ;  /* 0x4b8000001818d820 */ /* 0x000fcc0000400000 */
[----:B------:R-:W1:Y:S01]  /*07d0*/  MUFU.RCP R25, R24 ;  /* 0x0000001800197308 */ /* 0x000e620000001000 */
[----:B0-----:R-:W-:-:S04]  /*07e0*/  IMAD.WIDE R32, R0, 0x4, R32 ;  /* 0x0000000400207825 */ /* 0x001fc800078e0220 */
[----:B------:R-:W-:-:S04]  /*07f0*/  @!P5 FMUL R22, R22, 16777216 ;  /* 0x4b8000001616d820 */ /* 0x000fc80000400000 */
[----:B-1----:R-:W-:Y:S01]  /*0800*/  FMUL R22, R25, R22 ;  /* 0x0000001619167220 */ /* 0x002fe20000400000 */
[----:B------:R-:W-:Y:S02]  /*0810*/  CS2R R24, SRZ ;  /* 0x0000000000187805 */ /* 0x000fe4000001ff00 */
[----:B---3--:R-:W-:Y:S02]  /*0820*/  SEL R26, R14, RZ, P3 ;  /* 0x000000ff0e1a7207 */ /* 0x008fe40001800000 */
[----:B------:R-:W-:Y:S02]  /*0830*/  SEL R15, R15, RZ, P3 ;  /* 0x000000ff0f0f7207 */ /* 0x000fe40001800000 */
[----:B------:R-:W-:Y:S02]  /*0840*/  SEL R14, R21, RZ, P3 ;  /* 0x000000ff150e7207 */ /* 0x000fe40001800000 */
[----:B--2---:R-:W-:Y:S02]  /*0850*/  SEL R21, R16, RZ, P3 ;  /* 0x000000ff10157207 */ /* 0x004fe40001800000 */
[----:B------:R-:W-:-:S02]  /*0860*/  SEL R16, R20, RZ, P3 ;  /* 0x000000ff14107207 */ /* 0x000fc40001800000 */
[----:B------:R-:W-:Y:S01]  /*0870*/  SEL R20, R19, RZ, P3 ;  /* 0x000000ff13147207 */ /* 0x000fe20001800000 */
[----:B------:R-:W-:Y:S01]  /*0880*/  FMUL R19, R17, R18 ;  /* 0x0000001211137220 */ /* 0x000fe20000400000 */
[----:B------:R-:W-:Y:S02]  /*0890*/  FADD R18, R15, -R14 ;  /* 0x8000000e0f127221 */ /* 0x000fe40000000000 */
[----:B------:R-:W0:Y:S02]  /*08a0*/  LDC.64 R14, c[0x0][0x240] ;  /* 0x00009000ff0e7b82 */ /* 0x000e240000000a00 */
[----:B------:R-:W-:-:S04]  /*08b0*/  FMUL R18, R19, R18 ;  /* 0x0000001213127220 */ /* 0x000fc80000400000 */
[----:B------:R-:W-:Y:S01]  /*08c0*/  FFMA R19, R21, R18, R20 ;  /* 0x0000001215137223 */ /* 0x000fe20000000014 */
[----:B0-----:R-:W-:Y:S02]  /*08d0*/  IMAD.WIDE R30, R0, 0x4, R14 ;  /* 0x00000004001e7825 */ /* 0x001fe400078e020e */
[----:B------:R-:W0:Y:S01]  /*08e0*/  LDC.64 R14, c[0x0][0x258] ;  /* 0x00009600ff0e7b82 */ /* 0x000e220000000a00 */
[----:B------:R-:W-:-:S06]  /*08f0*/  CS2R R20, SRZ ;  /* 0x0000000000147805 */ /* 0x000fcc000001ff00 */
[----:B------:R-:W2:Y:S04]  /*0900*/  @P2 LDG.E.EL R20, desc[UR4][R30.64+-0x10] ;  /* 0xfffff0041e142981 */ /* 0x000ea8000c2e1900 */
[----:B------:R0:W3:Y:S01]  /*0910*/  @P2 LDG.E.EL R21, desc[UR4][R30.64+-0x10] ;  /* 0xfffff0041e152981 */ /* 0x0000e2000c2e1900 */
[----:B------:R-:W-:Y:S02]  /*0920*/  IMAD.MOV.U32 R18, RZ, RZ, RZ ;  /* 0x000000ffff127224 */ /* 0x000fe400078e00ff */
[----:B------:R-:W-:-:S04]  /*0930*/  IMAD.MOV.U32 R17, RZ, RZ, RZ ;  /* 0x000000ffff117224 */ /* 0x000fc800078e00ff */
[----:B------:R-:W4:Y:S04]  /*0940*/  @P2 LDG.E.EL R18, desc[UR4][R32.64+-0x10] ;  /* 0xfffff00420122981 */ /* 0x000f28000c2e1900 */
[----:B------:R1:W4:Y:S01]  /*0950*/  @P2 LDG.E.EL R17, desc[UR4][R32.64+-0x10] ;  /* 0xfffff00420112981 */ /* 0x000322000c2e1900 */
[----:B0-----:R-:W-:Y:S02]  /*0960*/  IMAD.WIDE R30, R0, 0x4, R14 ;  /* 0x00000004001e7825 */ /* 0x001fe400078e020e */
[----:B------:R-:W0:Y:S03]  /*0970*/  LDC.64 R14, c[0x0][0x238] ;  /* 0x00008e00ff0e7b82 */ /* 0x000e260000000a00 */
[----:B------:R-:W4:Y:S01]  /*0980*/  @P2 LDG.E.EL R24, desc[UR4][R30.64+-0x10] ;  /* 0xfffff0041e182981 */ /* 0x000f22000c2e1900 */
[----:B-1----:R-:W-:Y:S01]  /*0990*/  FADD R33, R26, -R27 ;  /* 0x8000001b1a217221 */ /* 0x002fe20000000000 */
[----:B------:R-:W-:-:S02]  /*09a0*/  IADD3 R27, R9, -0x40, RZ ;  /* 0xffffffc0091b7810 */ /* 0x000fc40007ffe0ff */
[----:B------:R1:W4:Y:S03]  /*09b0*/  @P2 LDG.E.EL R25, desc[UR4][R30.64+-0x10] ;  /* 0xfffff0041e192981 */ /* 0x000326000c2e1900 */
[----:B0-----:R-:W-:Y:S01]  /*09c0*/  IMAD.WIDE R26, R27, 0x4, R14 ;  /* 0x000000041b1a7825 */ /* 0x001fe200078e020e */
[----:B------:R-:W-:-:S06]  /*09d0*/  CS2R R14, SRZ ;  /* 0x00000000000e7805 */ /* 0x000fcc000001ff00 */
[----:B------:R0:W4:Y:S01]  /*09e0*/  @P2 LDG.E.64 R14, desc[UR4][R26.64] ;  /* 0x000000041a0e2981 */ /* 0x000122000c1e1b00 */
[----:B------:R-:W-:-:S06]  /*09f0*/  @!P4 FMUL R29, R29, 16777216 ;  /* 0x4b8000001d1dc820 */ /* 0x000fcc0000400000 */
[----:B------:R-:W0:Y:S01]  /*0a00*/  MUFU.RCP R29, R29 ;  /* 0x0000001d001d7308 */ /* 0x000e220000001000 */
[----:B------:R-:W-:Y:S01]  /*0a10*/  @!P4 FMUL R28, R28, 16777216 ;  /* 0x4b8000001c1cc820 */ /* 0x000fe20000400000 */
[----:B-----5:R-:W-:-:S03]  /*0a20*/  SEL R23, R23, RZ, P3 ;  /* 0x000000ff17177207 */ /* 0x020fc60001800000 */
[----:B0-----:R-:W-:-:S04]  /*0a30*/  FMUL R28, R29, R28 ;  /* 0x0000001c1d1c7220 */ /* 0x001fc80000400000 */
[----:B------:R-:W-:-:S04]  /*0a40*/  FMUL R28, R28, R33 ;  /* 0x000000211c1c7220 */ /* 0x000fc80000400000 */
[----:B------:R-:W-:Y:S02]  /*0a50*/  FFMA R16, R23, R28, R16 ;  /* 0x0000001c17107223 */ /* 0x000fe40000000010 */
[----:B------:R-:W0:Y:S01]  /*0a60*/  LDC.64 R28, c[0x0][0x298] ;  /* 0x0000a600ff1c7b82 */ /* 0x000e220000000a00 */
[----:B------:R-:W-:Y:S01]  /*0a70*/  IMAD.HI R11, R11, 0x66666667, RZ ;  /* 0x666666670b0b7827 */ /* 0x000fe200078e02ff */
[----:B-1----:R-:W-:Y:S02]  /*0a80*/  SHF.R.S32.HI R30, RZ, 0x1f, R3 ;  /* 0x0000001fff1e7819 */ /* 0x002fe40000011403 */
[----:B------:R-:W-:Y:S02]  /*0a90*/  ISETP.NE.AND P3, PT, R2, 0xc, PT ;  /* 0x0000000c0200780c */ /* 0x000fe40003f65270 */
[----:B------:R-:W-:Y:S02]  /*0aa0*/  LEA.HI R26, R30, R3, RZ, 0x4 ;  /* 0x000000031e1a7211 */ /* 0x000fe400078f20ff */
[----:B------:R-:W1:Y:S02]  /*0ab0*/  LDC.64 R30, c[0x0][0x210] ;  /* 0x00008400ff1e7b82 */ /* 0x000e640000000a00 */
[----:B------:R-:W-:-:S02]  /*0ac0*/  SHF.R.S32.HI R26, RZ, 0x4, R26 ;  /* 0x00000004ff1a7819 */ /* 0x000fc4000001141a */
[----:B---3--:R-:W-:Y:S02]  /*0ad0*/  SEL R32, R21, RZ, P2 ;  /* 0x000000ff15207207 */ /* 0x008fe40001000000 */
[----:B--2---:R-:W-:Y:S02]  /*0ae0*/  SEL R21, R20, RZ, P2 ;  /* 0x000000ff14157207 */ /* 0x004fe40001000000 */
[----:B----4-:R-:W-:Y:S02]  /*0af0*/  SEL R18, R18, RZ, P2 ;  /* 0x000000ff12127207 */ /* 0x010fe40001000000 */
[----:B------:R-:W-:Y:S02]  /*0b00*/  SEL R20, R17, RZ, P2 ;  /* 0x000000ff11147207 */ /* 0x000fe40001000000 */
[----:B------:R-:W-:Y:S02]  /*0b10*/  SEL R17, R24, RZ, P2 ;  /* 0x000000ff18117207 */ /* 0x000fe40001000000 */
[----:B------:R-:W-:-:S02]  /*0b20*/  SEL R27, R25, RZ, P2 ;  /* 0x000000ff191b7207 */ /* 0x000fc40001000000 */
[----:B------:R-:W-:-:S05]  /*0b30*/  SEL R15, R15, RZ, P2 ;  /* 0x000000ff0f0f7207 */ /* 0x000fca0001000000 */
[----:B------:R-:W-:Y:S01]  /*0b40*/  FADD R15, R15, -R32 ;  /* 0x800000200f0f7221 */ /* 0x000fe20000000000 */
[----:B------:R-:W-:Y:S02]  /*0b50*/  SHF.R.U32.HI R32, RZ, 0x1f, R11 ;  /* 0x0000001fff207819 */ /* 0x000fe4000001160b */
[----:B------:R-:W-:Y:S02]  /*0b60*/  SEL R14, R14, RZ, P2 ;  /* 0x000000ff0e0e7207 */ /* 0x000fe40001000000 */
[----:B------:R-:W-:Y:S02]  /*0b70*/  LEA.HI.SX32 R11, R11, R32, 0x1d ;  /* 0x000000200b0b7211 */ /* 0x000fe400078feaff */
[----:B------:R-:W-:-:S03]  /*0b80*/  ISETP.LT.AND P2, PT, R3, 0x500, !P3 ;  /* 0x000005000300780c */ /* 0x000fc60005f41270 */
[----:B------:R-:W-:Y:S02]  /*0b90*/  IMAD R25, R11, -0x14, R26 ;  /* 0xffffffec0b197824 */ /* 0x000fe400078e021a */
[----:B------:R-:W-:Y:S02]  /*0ba0*/  IMAD.MOV.U32 R26, RZ, RZ, RZ ;  /* 0x000000ffff1a7224 */ /* 0x000fe400078e00ff */
[----:B0-----:R-:W-:-:S04]  /*0bb0*/  IMAD.WIDE R28, R25, 0x4, R28 ;  /* 0x00000004191c7825 */ /* 0x001fc800078e021c */
[----:B------:R-:W-:Y:S02]  /*0bc0*/  FMUL R15, R22, R15 ;  /* 0x0000000f160f7220 */ /* 0x000fe40000400000 */
[----:B------:R-:W0:Y:S01]  /*0bd0*/  LDC.64 R22, c[0x0][0x218] ;  /* 0x00008600ff167b82 */ /* 0x000e220000000a00 */
[----:B------:R-:W2:Y:S01]  /*0be0*/  @P2 LDG.E.EL R26, desc[UR4][R28.64+-0x30] ;  /* 0xffffd0041c1a2981 */ /* 0x000ea2000c2e1900 */
[----:B------:R-:W-:Y:S01]  /*0bf0*/  FFMA R15, R20, R15, R27 ;  /* 0x0000000f140f7223 */ /* 0x000fe2000000001b */
[----:B------:R-:W-:-:S06]  /*0c00*/  IMAD.MOV.U32 R27, RZ, RZ, RZ ;  /* 0x000000ffff1b7224 */ /* 0x000fcc00078e00ff */
[----:B------:R3:W4:Y:S01]  /*0c10*/  @P2 LDG.E.EL R27, desc[UR4][R28.64+-0x30] ;  /* 0xffffd0041c1b2981 */ /* 0x000722000c2e1900 */
[----:B------:R-:W-:-:S05]  /*0c20*/  IMAD R11, R10, -0x140, R3 ;  /* 0xfffffec00a0b7824 */ /* 0x000fca00078e0203 */
[----:B------:R-:W-:Y:S01]  /*0c30*/  LEA R11, R10, R11, 0x6 ;  /* 0x0000000b0a0b7211 */ /* 0x000fe200078e30ff */
[----:B------:R-:W-:Y:S02]  /*0c40*/  IMAD.MOV.U32 R24, RZ, RZ, RZ ;  /* 0x000000ffff187224 */ /* 0x000fe400078e00ff */
[----:B0-----:R-:W-:Y:S01]  /*0c50*/  IMAD.WIDE R22, R0, 0x4, R22 ;  /* 0x0000000400167825 */ /* 0x001fe200078e0216 */
[----:B---3--:R-:W0:Y:S03]  /*0c60*/  LDC.64 R28, c[0x0][0x230] ;  /* 0x00008c00ff1c7b82 */ /* 0x008e260000000a00 */
[----:B-1----:R-:W-:Y:S01]  /*0c70*/  IMAD.WIDE R30, R11, 0x4, R30 ;  /* 0x000000040b1e7825 */ /* 0x002fe200078e021e */
[----:B------:R-:W-:Y:S01]  /*0c80*/  CS2R R10, SRZ ;  /* 0x00000000000a7805 */ /* 0x000fe2000001ff00 */
[----:B------:R-:W3:Y:S05]  /*0c90*/  @P0 LDG.E.EL R24, desc[UR4][R22.64] ;  /* 0x0000000416180981 */ /* 0x000eea000c2e1900 */
[----:B------:R1:W5:Y:S01]  /*0ca0*/  @P0 LDG.E.64 R10, desc[UR4][R30.64] ;  /* 0x000000041e0a0981 */ /* 0x000362000c1e1b00 */
[----:B------:R-:W-:-:S06]  /*0cb0*/  IMAD.MOV.U32 R20, RZ, RZ, RZ ;  /* 0x000000ffff147224 */ /* 0x000fcc00078e00ff */
[----:B------:R0:W3:Y:S01]  /*0cc0*/  @P0 LDG.E.EL R20, desc[UR4][R22.64] ;  /* 0x0000000416140981 */ /* 0x0000e2000c2e1900 */
[----:B------:R-:W-:Y:S01]  /*0cd0*/  IMAD.MOV.U32 R32, RZ, RZ, 0x3e800000 ;  /* 0x3e800000ff207424 */ /* 0x000fe200078e00ff */
[----:B------:R-:W-:Y:S01]  /*0ce0*/  MUFU.RCP R13, R13 ;  /* 0x0000000d000d7308 */ /* 0x000fe20000001000 */
[----:B------:R-:W-:-:S07]  /*0cf0*/  FADD R14, R14, -R21 ;  /* 0x800000150e0e7221 */ /* 0x000fce0000000000 */
[----:B------:R-:W-:Y:S01]  /*0d00*/  MUFU.RCP R5, R5 ;  /* 0x0000000500057308 */ /* 0x000fe20000001000 */
[----:B------:R-:W-:Y:S01]  /*0d10*/  VIADD R35, R9, 0xffffff40 ;  /* 0xffffff4009237836 */ /* 0x000fe20000000000 */
[----:B--2---:R-:W-:-:S05]  /*0d20*/  SEL R26, R26, RZ, P2 ;  /* 0x000000ff1a1a7207 */ /* 0x004fca0001000000 */
[----:B------:R-:W-:-:S04]  /*0d30*/  FADD R33, R26, 9.9999997473787516356e-06 ;  /* 0x3727c5ac1a217421 */ /* 0x000fc80000000000 */
[----:B------:R-:W2:Y:S01]  /*0d40*/  MUFU.SQRT R26, R33 ;  /* 0x00000021001a7308 */ /* 0x000ea20000002000 */
[----:B----4-:R-:W-:-:S05]  /*0d50*/  SEL R27, R27, RZ, P2 ;  /* 0x000000ff1b1b7207 */ /* 0x010fca0001000000 */
[----:B-1----:R-:W-:-:S04]  /*0d60*/  FADD R30, R27, 9.9999997473787516356e-06 ;  /* 0x3727c5ac1b1e7421 */ /* 0x002fc80000000000 */
[----:B0-----:R0:W1:Y:S01]  /*0d70*/  MUFU.SQRT R22, R30 ;  /* 0x0000001e00167308 */ /* 0x0010620000002000 */
[C---:B--2---:R-:W-:Y:S02]  /*0d80*/  FSETP.GT.AND P5, PT, R26.reuse, 8.50705917302346158658e+37, PT ;  /* 0x7e8000001a00780b */ /* 0x044fe40003fa4000 */
[----:B------:R-:W-:Y:S02]  /*0d90*/  FSETP.GEU.AND P4, PT, R26, 1.175494350822287508e-38, PT ;  /* 0x008000001a00780b */ /* 0x000fe40003f8e000 */
[----:B------:R-:W-:Y:S01]  /*0da0*/  FSEL R23, R32, 1, P5 ;  /* 0x3f80000020177808 */ /* 0x000fe20002800000 */
[----:B0-----:R-:W0:Y:S08]  /*0db0*/  LDC.64 R30, c[0x0][0x228] ;  /* 0x00008a00ff1e7b82 */ /* 0x001e300000000a00 */
[----:B------:R-:W-:Y:S01]  /*0dc0*/  @P5 FMUL R26, R26, 0.25 ;  /* 0x3e8000001a1a5820 */ /* 0x000fe20000400000 */
[----:B-1----:R-:W-:-:S02]  /*0dd0*/  FSETP.GT.AND P5, PT, R22, 8.50705917302346158658e+37, PT ;  /* 0x7e8000001600780b */ /* 0x002fc40003fa4000 */
[----:B------:R-:W-:Y:S02]  /*0de0*/  FSETP.GEU.AND P6, PT, R22, 1.175494350822287508e-38, PT ;  /* 0x008000001600780b */ /* 0x000fe40003fce000 */
[----:B------:R-:W-:-:S09]  /*0df0*/  FSEL R27, R32, 1, P5 ;  /* 0x3f800000201b7808 */ /* 0x000fd20002800000 */
[----:B------:R-:W-:Y:S01]  /*0e00*/  @P5 FMUL R22, R22, 0.25 ;  /* 0x3e80000016165820 */ /* 0x000fe20000400000 */
[----:B------:R-:W-:-:S13]  /*0e10*/  ISETP.NE.AND P5, PT, R7, RZ, PT ;  /* 0x000000ff0700720c */ /* 0x000fda0003fa5270 */
[----:B------:R-:W-:-:S04]  /*0e20*/  @!P5 FMUL R4, R4, 16777216 ;  /* 0x4b8000000404d820 */ /* 0x000fc80000400000 */
[----:B------:R-:W1:Y:S01]  /*0e30*/  MUFU.RCP R7, R4 ;  /* 0x0000000400077308 */ /* 0x000e620000001000 */
[----:B------:R-:W-:Y:S01]  /*0e40*/  @!P5 FMUL R12, R12, 16777216 ;  /* 0x4b8000000c0cd820 */ /* 0x000fe20000400000 */
[----:B0-----:R-:W-:Y:S01]  /*0e50*/  IMAD.WIDE R32, R0, 0x4, R30 ;  /* 0x0000000400207825 */ /* 0x001fe200078e021e */
[----:B---3--:R-:W-:Y:S02]  /*0e60*/  SEL R24, R24, RZ, P0 ;  /* 0x000000ff18187207 */ /* 0x008fe40000000000 */
[----:B-----5:R-:W-:Y:S01]  /*0e70*/  SEL R11, R11, RZ, P0 ;  /* 0x000000ff0b0b7207 */ /* 0x020fe20000000000 */
[----:B------:R-:W-:Y:S02]  /*0e80*/  IMAD.WIDE R30, R0, 0x4, R28 ;  /* 0x00000004001e7825 */ /* 0x000fe400078e021c */
[----:B------:R-:W0:Y:S02]  /*0e90*/  LDC.64 R28, c[0x0][0x288] ;  /* 0x0000a200ff1c7b82 */ /* 0x000e240000000a00 */
[----:B-1----:R-:W-:-:S04]  /*0ea0*/  FMUL R7, R7, R12 ;  /* 0x0000000c07077220 */ /* 0x002fc80000400000 */
[----:B------:R-:W-:-:S04]  /*0eb0*/  FMUL R14, R7, R14 ;  /* 0x0000000e070e7220 */ /* 0x000fc80000400000 */
[----:B------:R-:W-:Y:S01]  /*0ec0*/  FFMA R17, R18, R14, R17 ;  /* 0x0000000e12117223 */ /* 0x000fe20000000011 */
[----:B------:R-:W-:Y:S01]  /*0ed0*/  FMUL R18, R13, R8 ;  /* 0x000000080d127220 */ /* 0x000fe20000400000 */
[----:B------:R-:W-:Y:S01]  /*0ee0*/  FMUL R13, R5, R6 ;  /* 0x00000006050d7220 */ /* 0x000fe20000400000 */
[----:B------:R-:W-:Y:S01]  /*0ef0*/  FADD R6, R11, -R24 ;  /* 0x800000180b067221 */ /* 0x000fe20000000000 */
[----:B------:R-:W-:Y:S01]  /*0f00*/  SEL R5, R10, RZ, P0 ;  /* 0x000000ff0a057207 */ /* 0x000fe20000000000 */
[----:B------:R-:W-:Y:S01]  /*0f10*/  @!P4 FMUL R26, R26, 16777216 ;  /* 0x4b8000001a1ac820 */ /* 0x000fe20000400000 */
[----:B------:R-:W1:Y:S05]  /*0f20*/  LDC.64 R10, c[0x0][0x290] ;  /* 0x0000a400ff0a7b82 */ /* 0x000e6a0000000a00 */
[----:B------:R-:W2:Y:S01]  /*0f30*/  MUFU.RCP R26, R26 ;  /* 0x0000001a001a7308 */ /* 0x000ea20000001000 */
[----:B------:R-:W-:Y:S01]  /*0f40*/  @!P4 FMUL R23, R23, 16777216 ;  /* 0x4b8000001717c820 */ /* 0x000fe20000400000 */
[----:B------:R-:W-:Y:S01]  /*0f50*/  CS2R R8, SRZ ;  /* 0x0000000000087805 */ /* 0x000fe2000001ff00 */
[----:B0-----:R-:W-:Y:S01]  /*0f60*/  IMAD.WIDE R34, R35, 0x4, R28 ;  /* 0x0000000423227825 */ /* 0x001fe200078e021c */
[----:B------:R-:W-:Y:S01]  /*0f70*/  HFMA2.MMA R12, -RZ, RZ, 0, 0 ;  /* 0x00000000ff0c7435 */ /* 0x000fe200000001ff */
[----:B------:R-:W0:Y:S03]  /*0f80*/  LDC.64 R28, c[0x0][0x2a0] ;  /* 0x0000a800ff1c7b82 */ /* 0x000e260000000a00 */
[----:B------:R-:W3:Y:S01]  /*0f90*/  @P2 LDG.E.64 R8, desc[UR4][R34.64] ;  /* 0x0000000422082981 */ /* 0x000ee2000c1e1b00 */
[----:B------:R-:W-:-:S02]  /*0fa0*/  IMAD.MOV.U32 R7, RZ, RZ, RZ ;  /* 0x000000ffff077224 */ /* 0x000fc400078e00ff */
[----:B------:R-:W-:Y:S02]  /*0fb0*/  IMAD.MOV.U32 R14, RZ, RZ, RZ ;  /* 0x000000ffff0e7224 */ /* 0x000fe400078e00ff */
[----:B------:R-:W-:Y:S01]  /*0fc0*/  IMAD.MOV.U32 R4, RZ, RZ, RZ ;  /* 0x000000ffff047224 */ /* 0x000fe200078e00ff */
[----:B------:R-:W4:Y:S01]  /*0fd0*/  @P0 LDG.E.EL R12, desc[UR4][R32.64] ;  /* 0x00000004200c0981 */ /* 0x000f22000c2e1900 */
[----:B--2---:R-:W-:Y:S01]  /*0fe0*/  FMUL R23, R26, R23 ;  /* 0x000000171a177220 */ /* 0x004fe20000400000 */
[----:B------:R-:W-:Y:S02]  /*0ff0*/  IMAD.MOV.U32 R26, RZ, RZ, RZ ;  /* 0x000000ffff1a7224 */ /* 0x000fe400078e00ff */
[----:B------:R0:W2:Y:S01]  /*1000*/  @P0 LDG.E.EL R7, desc[UR4][R32.64] ;  /* 0x0000000420070981 */ /* 0x0000a2000c2e1900 */
[----:B-1----:R-:W-:-:S03]  /*1010*/  IMAD.WIDE R10, R0, 0x4, R10 ;  /* 0x00000004000a7825 */ /* 0x002fc600078e020a */
[----:B------:R-:W5:Y:S04]  /*1020*/  @P0 LDG.E.EL R14, desc[UR4][R30.64] ;  /* 0x000000041e0e0981 */ /* 0x000f68000c2e1900 */
[----:B------:R-:W5:Y:S04]  /*1030*/  @P2 LDG.E.EL R26, desc[UR4][R10.64+-0x30] ;  /* 0xffffd0040a1a2981 */ /* 0x000f68000c2e1900 */
[----:B------:R1:W5:Y:S01]  /*1040*/  @P0 LDG.E.EL R4, desc[UR4][R30.64] ;  /* 0x000000041e040981 */ /* 0x000362000c2e1900 */
[----:B0-----:R-:W-:Y:S02]  /*1050*/  IMAD.WIDE R32, R25, 0x4, R28 ;  /* 0x0000000419207825 */ /* 0x001fe400078e021c */
[----:B------:R-:W1:Y:S01]  /*1060*/  LDC.64 R28, c[0x0][0x2a8] ;  /* 0x0000aa00ff1c7b82 */ /* 0x000e620000000a00 */
[----:B------:R-:W-:-:S05]  /*1070*/  SEL R20, R20, RZ, P0 ;  /* 0x000000ff14147207 */ /* 0x000fca0000000000 */
[----:B------:R-:W-:Y:S01]  /*1080*/  FADD R5, R5, -R20 ;  /* 0x8000001405057221 */ /* 0x000fe20000000000 */
[----:B------:R-:W-:Y:S02]  /*1090*/  IMAD.MOV.U32 R20, RZ, RZ, RZ ;  /* 0x000000ffff147224 */ /* 0x000fe400078e00ff */
[----:B------:R-:W-:Y:S01]  /*10a0*/  @!P6 FMUL R22, R22, 16777216 ;  /* 0x4b8000001616e820 */ /* 0x000fe20000400000 */
[----:B------:R-:W-:Y:S01]  /*10b0*/  MOV R24, RZ ;  /* 0x000000ff00187202 */ /* 0x000fe20000000f00 */
[----:B------:R-:W-:Y:S02]  /*10c0*/  IMAD.MOV.U32 R21, RZ, RZ, RZ ;  /* 0x000000ffff157224 */ /* 0x000fe400078e00ff */
[----:B-1----:R-:W-:Y:S01]  /*10d0*/  IMAD.WIDE R30, R25, 0x4, R28 ;  /* 0x00000004191e7825 */ /* 0x002fe200078e021c */
[----:B------:R-:W-:Y:S01]  /*10e0*/  CS2R R28, SRZ ;  /* 0x00000000001c7805 */ /* 0x000fe2000001ff00 */
[----:B------:R-:W0:Y:S01]  /*10f0*/  MUFU.RCP R22, R22 ;  /* 0x0000001600167308 */ /* 0x000e220000001000 */
[----:B------:R-:W5:Y:S04]  /*1100*/  @P2 LDG.E.EL R24, desc[UR4][R32.64+-0x30] ;  /* 0xffffd00420182981 */ /* 0x000f68000c2e1900 */
[----:B------:R-:W5:Y:S04]  /*1110*/  @P2 LDG.E.EL R28, desc[UR4][R30.64+-0x30] ;  /* 0xffffd0041e1c2981 */ /* 0x000f68000c2e1900 */
[----:B------:R1:W5:Y:S04]  /*1120*/  @P2 LDG.E.EL R20, desc[UR4][R30.64+-0x30] ;  /* 0xffffd0041e142981 */ /* 0x000368000c2e1900 */
[----:B------:R0:W5:Y:S01]  /*1130*/  @P2 LDG.E.EL R21, desc[UR4][R32.64+-0x30] ;  /* 0xffffd00420152981 */ /* 0x000162000c2e1900 */
[----:B------:R-:W-:-:S03]  /*1140*/  @!P6 FMUL R27, R27, 16777216 ;  /* 0x4b8000001b1be820 */ /* 0x000fc60000400000 */
[----:B------:R0:W5:Y:S01]  /*1150*/  @P2 LDG.E.EL R29, desc[UR4][R10.64+-0x30] ;  /* 0xffffd0040a1d2981 */ /* 0x000162000c2e1900 */
[----:B-1----:R-:W-:-:S05]  /*1160*/  IMAD.HI R30, R3, 0x66666667, RZ ;  /* 0x66666667031e7827 */ /* 0x002fca00078e02ff */
[----:B------:R-:W-:-:S04]  /*1170*/  SHF.R.U32.HI R31, RZ, 0x1f, R30 ;  /* 0x0000001fff1f7819 */ /* 0x000fc8000001161e */
[----:B0-----:R-:W-:Y:S01]  /*1180*/  LEA.HI.SX32 R32, R30, R31, 0x19 ;  /* 0x0000001f1e207211 */ /* 0x001fe200078fcaff */
[----:B------:R-:W-:Y:S01]  /*1190*/  FMUL R27, R22, R27 ;  /* 0x0000001b161b7220 */ /* 0x000fe20000400000 */
[----:B---3--:R-:W-:Y:S02]  /*11a0*/  SEL R30, R8, RZ, P2 ;  /* 0x000000ff081e7207 */ /* 0x008fe40001000000 */
[----:B------:R-:W-:Y:S02]  /*11b0*/  SHF.L.U32 R8, R32, 0x2, RZ ;  /* 0x0000000220087819 */ /* 0x000fe400000006ff */
[----:B------:R-:W0:Y:S01]  /*11c0*/  LDC.64 R32, c[0x0][0x2b8] ;  /* 0x0000ae00ff207b82 */ /* 0x000e220000000a00 */
[----:B----4-:R-:W-:Y:S02]  /*11d0*/  SEL R12, R12, RZ, P0 ;  /* 0x000000ff0c0c7207 */ /* 0x010fe40000000000 */
[----:B--2---:R-:W-:Y:S02]  /*11e0*/  SEL R7, R7, RZ, P0 ;  /* 0x000000ff07077207 */ /* 0x004fe40000000000 */
[----:B-----5:R-:W-:-:S02]  /*11f0*/  SEL R31, R26, RZ, P2 ;  /* 0x000000ff1a1f7207 */ /* 0x020fc40001000000 */
[----:B------:R-:W-:Y:S02]  /*1200*/  SHF.R.S32.HI R26, RZ, 0x1f, R8 ;  /* 0x0000001fff1a7819 */ /* 0x000fe40000011408 */
[----:B------:R-:W-:Y:S01]  /*1210*/  IADD3 R8, P4, R25, R8, RZ ;  /* 0x0000000819087210 */ /* 0x000fe20007f9e0ff */
[----:B------:R-:W-:Y:S01]  /*1220*/  FADD R22, R30, -R31 ;  /* 0x8000001f1e167221 */ /* 0x000fe20000000000 */
[----:B------:R-:W-:Y:S02]  /*1230*/  SEL R14, R14, RZ, P0 ;  /* 0x000000ff0e0e7207 */ /* 0x000fe40000000000 */
[----:B------:R-:W-:Y:S02]  /*1240*/  LEA.HI.X.SX32 R11, R25, R26, 0x1, P4 ;  /* 0x0000001a190b7211 */ /* 0x000fe400020f0eff */
[----:B------:R-:W-:Y:S02]  /*1250*/  SEL R31, R4, RZ, P0 ;  /* 0x000000ff041f7207 */ /* 0x000fe40000000000 */
[----:B------:R-:W-:-:S02]  /*1260*/  LEA R10, P4, R8, UR6, 0x2 ;  /* 0x00000006080a7c11 */ /* 0x000fc4000f8810ff */
[----:B------:R-:W-:Y:S02]  /*1270*/  ISETP.GE.AND P0, PT, R3, 0x500, PT ;  /* 0x000005000300780c */ /* 0x000fe40003f06270 */
[----:B------:R-:W-:Y:S02]  /*1280*/  LEA.HI.X R11, R8, UR7, R11, 0x2, P4 ;  /* 0x00000007080b7c11 */ /* 0x000fe4000a0f140b */
[----:B------:R-:W-:Y:S01]  /*1290*/  ISETP.GT.AND P4, PT, R25, 0xf, !P0 ;  /* 0x0000000f1900780c */ /* 0x000fe20004784270 */
[----:B------:R-:W-:Y:S02]  /*12a0*/  IMAD.MOV.U32 R4, RZ, RZ, RZ ;  /* 0x000000ffff047224 */ /* 0x000fe400078e00ff */
[----:B------:R-:W-:-:S10]  /*12b0*/  IMAD.MOV.U32 R8, RZ, RZ, RZ ;  /* 0x000000ffff087224 */ /* 0x000fd400078e00ff */
[----:B------:R-:W2:Y:S04]  /*12c0*/  @P4 LDG.E.EL R4, desc[UR4][R10.64+-0x40] ;  /* 0xffffc0040a044981 */ /* 0x000ea8000c2e1900 */
[----:B------:R-:W3:Y:S01]  /*12d0*/  @P4 LDG.E.EL R8, desc[UR4][R10.64+-0x40] ;  /* 0xffffc0040a084981 */ /* 0x000ee2000c2e1900 */
[----:B------:R-:W-:Y:S02]  /*12e0*/  SEL R9, R9, RZ, P2 ;  /* 0x000000ff09097207 */ /* 0x000fe40001000000 */
[----:B------:R-:W-:Y:S01]  /*12f0*/  ISETP.NE.AND P6, PT, R2, 0x4, PT ;  /* 0x000000040200780c */ /* 0x000fe20003fc5270 */
[----:B------:R-:W-:Y:S01]  /*1300*/  FMUL R22, R22, R23 ;  /* 0x0000001716167220 */ /* 0x000fe20000400000 */
[----:B------:R-:W-:Y:S02]  /*1310*/  SEL R24, R24, RZ, P2 ;  /* 0x000000ff18187207 */ /* 0x000fe40001000000 */
[----:B------:R-:W-:-:S02]  /*1320*/  SEL R20, R20, RZ, P2 ;  /* 0x000000ff14147207 */ /* 0x000fc40001000000 */
[----:B------:R-:W-:Y:S02]  /*1330*/  SEL R26, R29, RZ, P2 ;  /* 0x000000ff1d1a7207 */ /* 0x000fe40001000000 */
[----:B------:R-:W-:-:S03]  /*1340*/  SEL R21, R21, RZ, P2 ;  /* 0x000000ff15157207 */ /* 0x000fc60001000000 */
[----:B------:R-:W-:Y:S01]  /*1350*/  FADD R26, R9, -R26 ;  /* 0x8000001a091a7221 */ /* 0x000fe20000000000 */
[----:B------:R-:W-:Y:S02]  /*1360*/  SEL R9, R28, RZ, P2 ;  /* 0x000000ff1c097207 */ /* 0x000fe40001000000 */
[----:B------:R-:W-:Y:S01]  /*1370*/  ISETP.GE.AND P5, PT, R0, 0x4, PT ;  /* 0x000000040000780c */ /* 0x000fe20003fa6270 */
[----:B------:R-:W-:Y:S01]  /*1380*/  FMUL R27, R26, R27 ;  /* 0x0000001b1a1b7220 */ /* 0x000fe20000400000 */
[----:B------:R-:W-:Y:S01]  /*1390*/  FMUL R6, R13, R6 ;  /* 0x000000060d067220 */ /* 0x000fe20000400000 */
[----:B------:R-:W-:Y:S02]  /*13a0*/  FFMA R9, R22, R24, R9 ;  /* 0x0000001816097223 */ /* 0x000fe40000000009 */
[----:B------:R-:W-:Y:S01]  /*13b0*/  FFMA R20, R27, R21, R20 ;  /* 0x000000151b147223 */ /* 0x000fe20000000014 */
[----:B------:R-:W-:Y:S01]  /*13c0*/  FMUL R5, R18, R5 ;  /* 0x0000000512057220 */ /* 0x000fe20000400000 */
[----:B------:R-:W-:Y:S01]  /*13d0*/  FFMA R6, R12, R6, R31 ;  /* 0x000000060c067223 */ /* 0x000fe2000000001f */
[----:B0-----:R-:W-:-:S04]  /*13e0*/  IMAD.WIDE R32, R3, 0x4, R32 ;  /* 0x0000000403207825 */ /* 0x001fc800078e0220 */
[----:B------:R-:W-:Y:S01]  /*13f0*/  FFMA R14, R7, R5, R14 ;  /* 0x00000005070e7223 */ /* 0x000fe2000000000e */
[----:B--2---:R-:W-:Y:S02]  /*1400*/  SEL R4, R4, RZ, P4 ;  /* 0x000000ff04047207 */ /* 0x004fe40002000000 */
[----:B---3--:R-:W-:Y:S02]  /*1410*/  @P3 SEL R20, R8, RZ, P4 ;  /* 0x000000ff08143207 */ /* 0x008fe40002000000 */
[----:B------:R-:W-:Y:S02]  /*1420*/  @P1 FSEL R16, R9, R4, !P3 ;  /* 0x0000000409101208 */ /* 0x000fe40005800000 */
[----:B------:R-:W-:Y:S02]  /*1430*/  @P6 FSEL R15, R19, R20, !P1 ;  /* 0x00000014130f6208 */ /* 0x000fe40004800000 */
[----:B------:R-:W-:Y:S02]  /*1440*/  @P5 FSEL R14, R17, R16, !P6 ;  /* 0x00000010110e5208 */ /* 0x000fe40007000000 */
[----:B------:R-:W-:Y:S01]  /*1450*/  FSEL R15, R6, R15, !P5 ;  /* 0x0000000f060f7208 */ /* 0x000fe20006800000 */
[----:B------:R-:W-:Y:S06]  /*1460*/  @P0 EXIT ;  /* 0x000000000000094d */ /* 0x000fec0003800000 */
[----:B------:R-:W-:Y:S01]  /*1470*/  STG.E.64 desc[UR4][R32.64], R14 ;  /* 0x0000000e20007986 */ /* 0x000fe2000c101b04 */
[----:B------:R-:W-:Y:S05]  /*1480*/  EXIT ;  /* 0x000000000000794d */ /* 0x000fea0003800000 */
.L_x_0:
[----:B------:R-:W-:-:S00]  /*1490*/  BRA `(.L_x_0) ;  /* 0xfffffffc00fc7947 */ /* 0x000fc0000383ffff */
[----:B------:R-:W-:-:S00]  /*14a0*/  NOP ;  /* 0x0000000000007918 */ /* 0x000fc00000000000 */
        /* <DEDUP_REMOVED lines=13> */
.L_x_1:


//--------------------- .nv.global.init           --------------------------
	.section	.nv.global.init,"aw",@progbits
.nv.global.init:
	.type		_$_str,@object
	.size		_$_str,(_$_str_$_2 - _$_str)
_$_str:
        /*0000*/ 	.byte	0x5f, 0x5f, 0x43, 0x55, 0x44, 0x41, 0x5f, 0x46, 0x54, 0x5a, 0x00
	.type		_$_str_$_2,@object
	.size		_$_str_$_2,(.L_1 - _$_str_$_2)
_$_str_$_2:
        /*000b*/ 	.byte	0x5f, 0x5f, 0x43, 0x55, 0x44, 0x41, 0x5f, 0x50, 0x52, 0x45, 0x43, 0x5f, 0x53, 0x51, 0x52, 0x54
        /*001b*/ 	.byte	0x00
.L_1:


//--------------------- .nv.constant0.triton_poi_fused_cat_3 --------------------------
	.section	.nv.constant0.triton_poi_fused_cat_3,"a",@progbits
	.sectionflags	@""
	.align	4
.nv.constant0.triton_poi_fused_cat_3:
	.zero		708
